	.headerflags	@"EF_CUDA_TEXMODE_UNIFIED EF_CUDA_64BIT_ADDRESS EF_CUDA_SM89 EF_CUDA_VIRTUAL_SM(EF_CUDA_SM89)"
	.elftype	@"ET_EXEC"


//--------------------- .nv.info                  --------------------------
	.section	.nv.info,"",@"SHT_CUDA_INFO"
	.align	4


	//----- nvinfo : EIATTR_REGCOUNT
	.align		4
        /*0000*/ 	.byte	0x04, 0x2f
        /*0002*/ 	.short	(.L_1 - .L_0)
	.align		4
.L_0:
        /*0004*/ 	.word	index@(triton__0d1d2d3d4de5)
        /*0008*/ 	.word	0x00000028


	//----- nvinfo : EIATTR_MAX_STACK_SIZE
	.align		4
.L_1:
        /*000c*/ 	.byte	0x04, 0x23
        /*000e*/ 	.short	(.L_3 - .L_2)
	.align		4
.L_2:
        /*0010*/ 	.word	index@(triton__0d1d2d3d4de5)
        /*0014*/ 	.word	0x00000000


	//----- nvinfo : EIATTR_MIN_STACK_SIZE
	.align		4
.L_3:
        /*0018*/ 	.byte	0x04, 0x12
        /*001a*/ 	.short	(.L_5 - .L_4)
	.align		4
.L_4:
        /*001c*/ 	.word	index@(triton__0d1d2d3d4de5)
        /*0020*/ 	.word	0x00000000


	//----- nvinfo : EIATTR_FRAME_SIZE
	.align		4
.L_5:
        /*0024*/ 	.byte	0x04, 0x11
        /*0026*/ 	.short	(.L_7 - .L_6)
	.align		4
.L_6:
        /*0028*/ 	.word	index@(triton__0d1d2d3d4de5)
        /*002c*/ 	.word	0x00000000
.L_7:


//--------------------- .nv.info.triton__0d1d2d3d4de5 --------------------------
	.section	.nv.info.triton__0d1d2d3d4de5,"",@"SHT_CUDA_INFO"
	.align	4


	//----- nvinfo : EIATTR_CUDA_API_VERSION
	.align		4
        /*0000*/ 	.byte	0x04, 0x37
        /*0002*/ 	.short	(.L_9 - .L_8)
.L_8:
        /*0004*/ 	.word	0x0000007b


	//----- nvinfo : EIATTR_PARAM_CBANK
	.align		4
.L_9:
        /*0008*/ 	.byte	0x04, 0x0a
        /*000a*/ 	.short	(.L_11 - .L_10)
	.align		4
.L_10:
        /*000c*/ 	.word	index@(.nv.constant0.triton__0d1d2d3d4de5)
        /*0010*/ 	.short	0x0160
        /*0012*/ 	.short	0x0028


	//----- nvinfo : EIATTR_CBANK_PARAM_SIZE
	.align		4
.L_11:
        /*0014*/ 	.byte	0x03, 0x19
        /*0016*/ 	.short	0x0028


	//----- nvinfo : EIATTR_KPARAM_INFO
	.align		4
        /*0018*/ 	.byte	0x04, 0x17
        /*001a*/ 	.short	(.L_13 - .L_12)
.L_12:
        /*001c*/ 	.word	0x00000000
        /*0020*/ 	.short	0x0005
        /*0022*/ 	.short	0x0024
        /*0024*/ 	.byte	0x00, 0xf0, 0x11, 0x00


	//----- nvinfo : EIATTR_KPARAM_INFO
	.align		4
.L_13:
        /*0028*/ 	.byte	0x04, 0x17
        /*002a*/ 	.short	(.L_15 - .L_14)
.L_14:
        /*002c*/ 	.word	0x00000000
        /*0030*/ 	.short	0x0004
        /*0032*/ 	.short	0x0020
        /*0034*/ 	.byte	0x00, 0xf0, 0x11, 0x00


	//----- nvinfo : EIATTR_KPARAM_INFO
	.align		4
.L_15:
        /*0038*/ 	.byte	0x04, 0x17
        /*003a*/ 	.short	(.L_17 - .L_16)
.L_16:
        /*003c*/ 	.word	0x00000000
        /*0040*/ 	.short	0x0003
        /*0042*/ 	.short	0x0018
        /*0044*/ 	.byte	0x00, 0xf0, 0x21, 0x00


	//----- nvinfo : EIATTR_KPARAM_INFO
	.align		4
.L_17:
        /*0048*/ 	.byte	0x04, 0x17
        /*004a*/ 	.short	(.L_19 - .L_18)
.L_18:
        /*004c*/ 	.word	0x00000000
        /*0050*/ 	.short	0x0002
        /*0052*/ 	.short	0x0010
        /*0054*/ 	.byte	0x00, 0xf0, 0x21, 0x00


	//----- nvinfo : EIATTR_KPARAM_INFO
	.align		4
.L_19:
        /*0058*/ 	.byte	0x04, 0x17
        /*005a*/ 	.short	(.L_21 - .L_20)
.L_20:
        /*005c*/ 	.word	0x00000000
        /*0060*/ 	.short	0x0001
        /*0062*/ 	.short	0x0008
        /*0064*/ 	.byte	0x00, 0xf0, 0x21, 0x00


	//----- nvinfo : EIATTR_KPARAM_INFO
	.align		4
.L_21:
        /*0068*/ 	.byte	0x04, 0x17
        /*006a*/ 	.short	(.L_23 - .L_22)
.L_22:
        /*006c*/ 	.word	0x00000000
        /*0070*/ 	.short	0x0000
        /*0072*/ 	.short	0x0000
        /*0074*/ 	.byte	0x00, 0xf0, 0x21, 0x00


	//----- nvinfo : EIATTR_MAXREG_COUNT
	.align		4
.L_23:
        /*0078*/ 	.byte	0x03, 0x1b
        /*007a*/ 	.short	0x00ff


	//----- nvinfo : EIATTR_EXIT_INSTR_OFFSETS
	.align		4
        /*007c*/ 	.byte	0x04, 0x1c
        /*007e*/ 	.short	(.L_25 - .L_24)


	//   ....[0]....
.L_24:
        /*0080*/ 	.word	0x00000d30


	//   ....[1]....
        /*0084*/ 	.word	0x00000d50


	//----- nvinfo : EIATTR_CTAIDZ_USED
	.align		4
.L_25:
        /*0088*/ 	.byte	0x01, 0x04
	.zero		2


	//----- nvinfo : EIATTR_MAX_THREADS
	.align		4
        /*008c*/ 	.byte	0x04, 0x05
        /*008e*/ 	.short	(.L_27 - .L_26)
.L_26:
        /*0090*/ 	.word	0x00000100
        /*0094*/ 	.word	0x00000001
        /*0098*/ 	.word	0x00000001
.L_27:


//--------------------- .nv.rel.action            --------------------------
	.section	.nv.rel.action,"",@"SHT_CUDA_RELOCINFO"
	.align	8
	.sectionentsize	8
        /*0000*/ 	.byte	0x73, 0x00, 0x00, 0x00, 0x00, 0x00, 0x00, 0x00, 0x00, 0x00, 0x00, 0x11, 0x25, 0x00, 0x05, 0x36


//--------------------- .nv.constant0.triton__0d1d2d3d4de5 --------------------------
	.section	.nv.constant0.triton__0d1d2d3d4de5,"a",@progbits
	.align	4
.nv.constant0.triton__0d1d2d3d4de5:
	.zero		392


//--------------------- .text.triton__0d1d2d3d4de5 --------------------------
	.section	.text.triton__0d1d2d3d4de5,"ax",@progbits
	.sectionflags	@"SHF_BARRIERS=1"
	.sectioninfo	@"SHI_REGISTERS=40"
	.align	128
        .global         triton__0d1d2d3d4de5
        .type           triton__0d1d2d3d4de5,@function
        .size           triton__0d1d2d3d4de5,(.L_x_1 - triton__0d1d2d3d4de5)
        .other          triton__0d1d2d3d4de5,@"STO_CUDA_ENTRY STV_DEFAULT"
triton__0d1d2d3d4de5:
.text.triton__0d1d2d3d4de5:
[----:B------:R-:W-:-:S02]  /*0000*/  MOV R1, c[0x0][0x28] ;  /* 0x00000a0000017a02 */ /* 0x000fc40000000f00 */
[----:B------:R-:W0:Y:S01]  /*0010*/  S2R R0, SR_CTAID.Z ;  /* 0x0000000000007919 */ /* 0x000e220000002700 */
[----:B------:R-:W1:Y:S01]  /*0020*/  S2UR UR4, SR_CTAID.Y ;  /* 0x00000000000479c3 */ /* 0x000e620000002600 */
[----:B------:R-:W-:Y:S02]  /*0030*/  CS2R R4, SRZ ;  /* 0x0000000000047805 */ /* 0x000fe4000001ff00 */
[----:B------:R-:W2:Y:S04]  /*0040*/  S2R R10, SR_TID.X ;  /* 0x00000000000a7919 */ /* 0x000ea80000002100 */
[----:B------:R-:W3:Y:S01]  /*0050*/  S2R R2, SR_CTAID.X ;  /* 0x0000000000027919 */ /* 0x000ee20000002500 */
[----:B0-----:R-:W-:Y:S02]  /*0060*/  IADD3 R0, R0, 0x1, RZ ;  /* 0x0000000100007810 */ /* 0x001fe40007ffe0ff */
[----:B--2---:R-:W-:-:S03]  /*0070*/  SHF.R.U32.HI R9, RZ, 0x5, R10 ;  /* 0x00000005ff097819 */ /* 0x004fc6000001160a */
[----:B-1----:R-:W-:Y:S01]  /*0080*/  IMAD R11, R0, UR4, RZ ;  /* 0x00000004000b7c24 */ /* 0x002fe2000f8e02ff */
[----:B------:R-:W-:Y:S01]  /*0090*/  LOP3.LUT R8, R10, 0x1f, RZ, 0xc0, !PT ;  /* 0x0000001f0a087812 */ /* 0x000fe200078ec0ff */
[----:B------:R-:W-:Y:S01]  /*00a0*/  ULDC.64 UR4, c[0x0][0x118] ;  /* 0x0000460000047ab9 */ /* 0x000fe20000000a00 */
[----:B---3--:R-:W-:Y:S01]  /*00b0*/  IMAD.SHL.U32 R2, R2, 0x10, RZ ;  /* 0x0000001002027824 */ /* 0x008fe200078e00ff */
[----:B------:R-:W-:Y:S02]  /*00c0*/  SGXT.U32 R9, R9, 0x3 ;  /* 0x000000030909781a */ /* 0x000fe40000000000 */
[----:B------:R-:W-:Y:S02]  /*00d0*/  SHF.L.U32 R3, R11, 0x8, RZ ;  /* 0x000000080b037819 */ /* 0x000fe400000006ff */
[----:B------:R-:W-:Y:S02]  /*00e0*/  LOP3.LUT R7, R2, R9, RZ, 0xfc, !PT ;  /* 0x0000000902077212 */ /* 0x000fe400078efcff */
[----:B------:R-:W-:-:S02]  /*00f0*/  LEA R12, R8, R3, 0x3 ;  /* 0x00000003080c7211 */ /* 0x000fc400078e18ff */
[----:B------:R-:W-:Y:S02]  /*0100*/  LOP3.LUT R13, R2, 0x8, R9, 0xfe, !PT ;  /* 0x00000008020d7812 */ /* 0x000fe400078efe09 */
[----:B------:R-:W-:Y:S01]  /*0110*/  ISETP.GE.AND P0, PT, R12, 0x1b80, PT ;  /* 0x00001b800c00780c */ /* 0x000fe20003f06270 */
[C---:B------:R-:W-:Y:S01]  /*0120*/  IMAD R17, R7.reuse, 0x1b80, R12 ;  /* 0x00001b8007117824 */ /* 0x040fe200078e020c */
[----:B------:R-:W-:Y:S02]  /*0130*/  MOV R0, 0x2 ;  /* 0x0000000200007802 */ /* 0x000fe40000000f00 */
[----:B------:R-:W-:Y:S02]  /*0140*/  ISETP.LT.AND P1, PT, R7, 0xa8c, !P0 ;  /* 0x00000a8c0700780c */ /* 0x000fe40004721270 */
[----:B------:R-:W-:Y:S01]  /*0150*/  ISETP.LT.AND P0, PT, R13, 0xa8c, !P0 ;  /* 0x00000a8c0d00780c */ /* 0x000fe20004701270 */
[----:B------:R-:W-:Y:S01]  /*0160*/  CS2R R6, SRZ ;  /* 0x0000000000067805 */ /* 0x000fe2000001ff00 */
[----:B------:R-:W-:Y:S01]  /*0170*/  IMAD.WIDE R16, R17, R0, c[0x0][0x160] ;  /* 0x0000580011107625 */ /* 0x000fe200078e0200 */
[----:B------:R-:W-:-:S03]  /*0180*/  CS2R R14, SRZ ;  /* 0x00000000000e7805 */ /* 0x000fc6000001ff00 */
[----:B------:R-:W-:Y:S02]  /*0190*/  IMAD R19, R13, 0x1b80, R12 ;  /* 0x00001b800d137824 */ /* 0x000fe400078e020c */
[----:B------:R-:W-:Y:S02]  /*01a0*/  CS2R R12, SRZ ;  /* 0x00000000000c7805 */ /* 0x000fe4000001ff00 */
[----:B------:R-:W-:Y:S01]  /*01b0*/  IMAD.WIDE R18, R19, R0, c[0x0][0x160] ;  /* 0x0000580013127625 */ /* 0x000fe200078e0200 */
[----:B------:R0:W2:Y:S04]  /*01c0*/  @P1 LDG.E.EL.128 R4, [R16.64] ;  /* 0x0000000410041981 */ /* 0x0000a8000c2e1d00 */
[----:B------:R1:W3:Y:S01]  /*01d0*/  @P0 LDG.E.EL.128 R12, [R18.64] ;  /* 0x00000004120c0981 */ /* 0x0002e2000c2e1d00 */
[----:B------:R-:W-:Y:S01]  /*01e0*/  PRMT R11, R10, 0x6540, R11 ;  /* 0x000065400a0b7816 */ /* 0x000fe2000000000b */
[----:B------:R-:W-:Y:S01]  /*01f0*/  IMAD R21, R8, 0x88, RZ ;  /* 0x0000008808157824 */ /* 0x000fe200078e02ff */
[----:B------:R-:W-:-:S02]  /*0200*/  LOP3.LUT R8, R9, 0x8, RZ, 0xfc, !PT ;  /* 0x0000000809087812 */ /* 0x000fc400078efcff */
[C---:B------:R-:W-:Y:S01]  /*0210*/  ISETP.GE.AND P0, PT, R11.reuse, 0x1b80, PT ;  /* 0x00001b800b00780c */ /* 0x040fe20003f06270 */
[----:B------:R-:W-:Y:S01]  /*0220*/  IMAD.HI R20, R11, 0x66666667, RZ ;  /* 0x666666670b147827 */ /* 0x000fe200078e02ff */
[----:B0-----:R-:W-:Y:S02]  /*0230*/  LOP3.LUT R16, R21, R9, RZ, 0xfc, !PT ;  /* 0x0000000915107212 */ /* 0x001fe400078efcff */
[----:B------:R-:W-:Y:S02]  /*0240*/  IADD3 R8, R8, R21, RZ ;  /* 0x0000001508087210 */ /* 0x000fe40007ffe0ff */
[----:B------:R-:W-:Y:S01]  /*0250*/  SHF.R.U32.HI R17, RZ, 0x1f, R20 ;  /* 0x0000001fff117819 */ /* 0x000fe20000011614 */
[----:B------:R-:W-:Y:S01]  /*0260*/  IMAD.SHL.U32 R23, R16, 0x2, RZ ;  /* 0x0000000210177824 */ /* 0x000fe200078e00ff */
[----:B-1----:R-:W-:Y:S02]  /*0270*/  SHF.L.U32 R18, R8, 0x1, RZ ;  /* 0x0000000108127819 */ /* 0x002fe400000006ff */
[----:B------:R-:W-:-:S05]  /*0280*/  LEA.HI.SX32 R20, R20, R17, 0x19 ;  /* 0x0000001114147211 */ /* 0x000fca00078fcaff */
[----:B------:R-:W-:Y:S01]  /*0290*/  IMAD R11, R20, -0x140, R11 ;  /* 0xfffffec0140b7824 */ /* 0x000fe200078e020b */
[----:B------:R-:W-:Y:S02]  /*02a0*/  SHF.L.U32 R9, R9, 0x3, RZ ;  /* 0x0000000309097819 */ /* 0x000fe400000006ff */
[----:B--2---:R-:W-:Y:S01]  /*02b0*/  SHF.R.U32.HI R22, RZ, 0x10, R5 ;  /* 0x00000010ff167819 */ /* 0x004fe20000011605 */
[----:B------:R0:W-:Y:S01]  /*02c0*/  STS.U16 [R23+0xcc], R7 ;  /* 0x0000cc0717007388 */ /* 0x0001e20000000400 */
[----:B------:R-:W-:Y:S02]  /*02d0*/  SHF.R.U32.HI R20, RZ, 0x10, R4 ;  /* 0x00000010ff147819 */ /* 0x000fe40000011604 */
[----:B------:R-:W-:Y:S01]  /*02e0*/  SHF.R.U32.HI R24, RZ, 0x10, R6 ;  /* 0x00000010ff187819 */ /* 0x000fe20000011606 */
[----:B------:R1:W-:Y:S01]  /*02f0*/  STS.U16 [R23+0x66], R22 ;  /* 0x0000661617007388 */ /* 0x0003e20000000400 */
[----:B------:R-:W-:Y:S02]  /*0300*/  SHF.R.U32.HI R26, RZ, 0x10, R7 ;  /* 0x00000010ff1a7819 */ /* 0x000fe40000011607 */
[----:B---3--:R-:W-:Y:S01]  /*0310*/  SHF.R.U32.HI R8, RZ, 0x10, R12 ;  /* 0x00000010ff087819 */ /* 0x008fe2000001160c */
[----:B------:R-:W-:Y:S01]  /*0320*/  STS.U16 [R23], R4 ;  /* 0x0000000417007388 */ /* 0x000fe20000000400 */
[----:B------:R-:W-:-:S02]  /*0330*/  SHF.R.U32.HI R16, RZ, 0x10, R13 ;  /* 0x00000010ff107819 */ /* 0x000fc4000001160d */
[----:B0-----:R-:W-:Y:S01]  /*0340*/  SHF.R.U32.HI R7, RZ, 0x10, R14 ;  /* 0x00000010ff077819 */ /* 0x001fe2000001160e */
[----:B------:R0:W-:Y:S01]  /*0350*/  STS.U16 [R23+0x44], R5 ;  /* 0x0000440517007388 */ /* 0x0001e20000000400 */
[----:B------:R-:W-:Y:S02]  /*0360*/  SHF.R.U32.HI R17, RZ, 0x10, R15 ;  /* 0x00000010ff117819 */ /* 0x000fe4000001160f */
[----:B-1----:R-:W-:Y:S01]  /*0370*/  PRMT R22, RZ, 0x7610, R22 ;  /* 0x00007610ff167816 */ /* 0x002fe20000000016 */
[----:B------:R-:W-:Y:S04]  /*0380*/  STS.U16 [R23+0x88], R6 ;  /* 0x0000880617007388 */ /* 0x000fe80000000400 */
[----:B------:R-:W-:Y:S01]  /*0390*/  STS.U16 [R23+0x22], R20 ;  /* 0x0000221417007388 */ /* 0x000fe20000000400 */
[----:B0-----:R-:W-:-:S03]  /*03a0*/  IMAD.WIDE R4, R11, R0, c[0x0][0x168] ;  /* 0x00005a000b047625 */ /* 0x001fc600078e0200 */
[----:B------:R-:W-:Y:S04]  /*03b0*/  STS.U16 [R23+0xaa], R24 ;  /* 0x0000aa1817007388 */ /* 0x000fe80000000400 */
        /* <DEDUP_REMOVED lines=9> */
[----:B------:R-:W-:Y:S06]  /*0450*/  BAR.SYNC 0x0 ;  /* 0x0000000000007b1d */ /* 0x000fec0000000000 */
[----:B------:R0:W2:Y:S01]  /*0460*/  @!P0 LDG.E.EL.U16 R22, [R4.64] ;  /* 0x0000000404168981 */ /* 0x0000a2000c2e1500 */
[----:B------:R-:W-:Y:S01]  /*0470*/  IMAD.SHL.U32 R6, R10, 0x4, RZ ;  /* 0x000000040a067824 */ /* 0x000fe200078e00ff */
[----:B------:R-:W-:-:S04]  /*0480*/  SHF.R.U32.HI R24, RZ, 0x2, R10 ;  /* 0x00000002ff187819 */ /* 0x000fc8000001160a */
[----:B------:R-:W-:Y:S02]  /*0490*/  SGXT.U32 R24, R24, 0x3 ;  /* 0x000000031818781a */ /* 0x000fe40000000000 */
[----:B------:R-:W-:Y:S02]  /*04a0*/  LOP3.LUT R23, R6, 0xc, RZ, 0xc0, !PT ;  /* 0x0000000c06177812 */ /* 0x000fe400078ec0ff */
[----:B------:R-:W-:Y:S02]  /*04b0*/  LOP3.LUT R24, R9, R24, RZ, 0xfc, !PT ;  /* 0x0000001809187212 */ /* 0x000fe400078efcff */
[----:B------:R-:W-:Y:S01]  /*04c0*/  LOP3.LUT R2, R2, R23, RZ, 0xfc, !PT ;  /* 0x0000001702027212 */ /* 0x000fe200078efcff */
[----:B------:R-:W-:Y:S01]  /*04d0*/  CS2R R8, SRZ ;  /* 0x0000000000087805 */ /* 0x000fe2000001ff00 */
[----:B------:R-:W-:Y:S02]  /*04e0*/  LOP3.LUT R11, R3, 0x40, R24, 0xfe, !PT ;  /* 0x00000040030b7812 */ /* 0x000fe400078efe18 */
[----:B------:R-:W-:-:S04]  /*04f0*/  ISETP.GE.AND P0, PT, R2, 0xa8c, PT ;  /* 0x00000a8c0200780c */ /* 0x000fc80003f06270 */
[C---:B------:R-:W-:Y:S01]  /*0500*/  ISETP.LT.AND P1, PT, R11.reuse, 0x1b80, !P0 ;  /* 0x00001b800b00780c */ /* 0x040fe20004721270 */
[----:B------:R-:W-:-:S04]  /*0510*/  IMAD R11, R11, 0xa8c, R2 ;  /* 0x00000a8c0b0b7824 */ /* 0x000fc800078e0202 */
[----:B0-----:R-:W-:-:S08]  /*0520*/  IMAD.WIDE R4, R11, R0, c[0x0][0x170] ;  /* 0x00005c000b047625 */ /* 0x001fd000078e0200 */
[----:B------:R0:W3:Y:S01]  /*0530*/  @P1 LDG.E.EL.64 R8, [R4.64] ;  /* 0x0000000404081981 */ /* 0x0000e2000c2e1b00 */
[C---:B------:R-:W-:Y:S01]  /*0540*/  LOP3.LUT R13, R3.reuse, 0x80, R24, 0xfe, !PT ;  /* 0x00000080030d7812 */ /* 0x040fe200078efe18 */
[----:B------:R-:W-:Y:S01]  /*0550*/  CS2R R6, SRZ ;  /* 0x0000000000067805 */ /* 0x000fe2000001ff00 */
[----:B------:R-:W-:Y:S02]  /*0560*/  LOP3.LUT R15, R3, R24, RZ, 0xfc, !PT ;  /* 0x00000018030f7212 */ /* 0x000fe400078efcff */
[C---:B------:R-:W-:Y:S01]  /*0570*/  ISETP.LT.AND P2, PT, R13.reuse, 0x1b80, !P0 ;  /* 0x00001b800d00780c */ /* 0x040fe20004741270 */
[----:B------:R-:W-:Y:S01]  /*0580*/  IMAD R13, R13, 0xa8c, R2 ;  /* 0x00000a8c0d0d7824 */ /* 0x000fe200078e0202 */
[----:B------:R-:W-:-:S03]  /*0590*/  ISETP.LT.AND P3, PT, R15, 0x1b80, !P0 ;  /* 0x00001b800f00780c */ /* 0x000fc60004761270 */
[----:B------:R-:W-:Y:S01]  /*05a0*/  IMAD.WIDE R20, R13, R0, c[0x0][0x170] ;  /* 0x00005c000d147625 */ /* 0x000fe200078e0200 */
[----:B0-----:R-:W-:-:S03]  /*05b0*/  CS2R R4, SRZ ;  /* 0x0000000000047805 */ /* 0x001fc6000001ff00 */
[----:B------:R-:W-:Y:S01]  /*05c0*/  IMAD R15, R15, 0xa8c, R2 ;  /* 0x00000a8c0f0f7824 */ /* 0x000fe200078e0202 */
[----:B------:R-:W-:-:S03]  /*05d0*/  LOP3.LUT R3, R3, 0xc0, R24, 0xfe, !PT ;  /* 0x000000c003037812 */ /* 0x000fc600078efe18 */
[----:B------:R0:W4:Y:S01]  /*05e0*/  @P2 LDG.E.EL.64 R6, [R20.64] ;  /* 0x0000000414062981 */ /* 0x000122000c2e1b00 */
[----:B------:R-:W-:Y:S01]  /*05f0*/  IMAD.WIDE R18, R15, R0, c[0x0][0x170] ;  /* 0x00005c000f127625 */ /* 0x000fe200078e0200 */
[----:B------:R-:W-:-:S04]  /*0600*/  ISETP.LT.AND P0, PT, R3, 0x1b80, !P0 ;  /* 0x00001b800300780c */ /* 0x000fc80004701270 */
[----:B------:R1:W5:Y:S01]  /*0610*/  @P3 LDG.E.EL.64 R4, [R18.64] ;  /* 0x0000000412043981 */ /* 0x000362000c2e1b00 */
[----:B------:R-:W-:Y:S02]  /*0620*/  IMAD R17, R3, 0xa8c, R2 ;  /* 0x00000a8c03117824 */ /* 0x000fe400078e0202 */
[----:B------:R-:W-:Y:S02]  /*0630*/  CS2R R2, SRZ ;  /* 0x0000000000027805 */ /* 0x000fe4000001ff00 */
[----:B0-----:R-:W-:-:S05]  /*0640*/  IMAD.WIDE R20, R17, R0, c[0x0][0x170] ;  /* 0x00005c0011147625 */ /* 0x001fca00078e0200 */
[----:B------:R0:W4:Y:S01]  /*0650*/  @P0 LDG.E.EL.64 R2, [R20.64] ;  /* 0x0000000414020981 */ /* 0x000122000c2e1b00 */
[----:B------:R-:W-:Y:S01]  /*0660*/  IMAD R23, R24, 0x11, R23 ;  /* 0x0000001118177824 */ /* 0x000fe200078e0217 */
[----:B------:R-:W-:Y:S02]  /*0670*/  LOP3.LUT R33, R10, 0xff, RZ, 0xc0, !PT ;  /* 0x000000ff0a217812 */ /* 0x000fe400078ec0ff */
[----:B------:R-:W-:Y:S02]  /*0680*/  LOP3.LUT R27, R24, 0x80, RZ, 0xfc, !PT ;  /* 0x00000080181b7812 */ /* 0x000fe400078efcff */
[----:B------:R-:W-:-:S05]  /*0690*/  SHF.L.U32 R34, R23, 0x1, RZ ;  /* 0x0000000117227819 */ /* 0x000fca00000006ff */
[----:B------:R-:W0:Y:S04]  /*06a0*/  LDS.U16 R31, [R34+0x880] ;  /* 0x00088000221f7984 */ /* 0x000e280000000400 */
[----:B------:R-:W1:Y:S04]  /*06b0*/  LDS.U16 R32, [R34+0x882] ;  /* 0x0008820022207984 */ /* 0x000e680000000400 */
[----:B------:R-:W1:Y:S04]  /*06c0*/  LDS.U16 R10, [R34] ;  /* 0x00000000220a7984 */ /* 0x000e680000000400 */
[----:B------:R-:W1:Y:S04]  /*06d0*/  LDS.U16 R12, [R34+0x2] ;  /* 0x00000200220c7984 */ /* 0x000e680000000400 */
[----:B------:R-:W1:Y:S04]  /*06e0*/  LDS.U16 R14, [R34+0x4] ;  /* 0x00000400220e7984 */ /* 0x000e680000000400 */
[----:B------:R-:W1:Y:S04]  /*06f0*/  LDS.U16 R16, [R34+0x6] ;  /* 0x0000060022107984 */ /* 0x000e680000000400 */
[----:B------:R-:W1:Y:S04]  /*0700*/  LDS.U16 R23, [R34+0x884] ;  /* 0x0008840022177984 */ /* 0x000e680000000400 */
[----:B------:R-:W1:Y:S04]  /*0710*/  LDS.U16 R25, [R34+0x886] ;  /* 0x0008860022197984 */ /* 0x000e680000000400 */
[----:B------:R-:W1:Y:S04]  /*0720*/  LDS.U16 R30, [R34+0x1100] ;  /* 0x00110000221e7984 */ /* 0x000e680000000400 */
[----:B------:R-:W-:Y:S04]  /*0730*/  LDS.U16 R29, [R34+0x1102] ;  /* 0x00110200221d7984 */ /* 0x000fe80000000400 */
[----:B------:R-:W-:Y:S01]  /*0740*/  LDS.U16 R26, [R34+0x1104] ;  /* 0x00110400221a7984 */ /* 0x000fe20000000400 */
[----:B0-----:R-:W-:-:S03]  /*0750*/  HADD2.F32 R31, -RZ, R31.H0_H0 ;  /* 0x2000001fff1f7230 */ /* 0x001fc60000004100 */
[----:B------:R-:W-:Y:S01]  /*0760*/  LDS.U16 R28, [R34+0x1106] ;  /* 0x00110600221c7984 */ /* 0x000fe20000000400 */
[----:B-1----:R-:W-:-:S03]  /*0770*/  HADD2.F32 R35, -RZ, R32.H0_H0 ;  /* 0x20000020ff237230 */ /* 0x002fc60000004100 */
[----:B------:R-:W0:Y:S01]  /*0780*/  LDS.U16 R18, [R34+0x1980] ;  /* 0x0019800022127984 */ /* 0x000e220000000400 */
[----:B------:R-:W-:-:S03]  /*0790*/  HADD2.F32 R10, -RZ, R10.H0_H0 ;  /* 0x2000000aff0a7230 */ /* 0x000fc60000004100 */
[----:B------:R-:W-:Y:S01]  /*07a0*/  LDS.U16 R19, [R34+0x1982] ;  /* 0x0019820022137984 */ /* 0x000fe20000000400 */
[----:B------:R-:W-:-:S03]  /*07b0*/  HADD2.F32 R12, -RZ, R12.H0_H0 ;  /* 0x2000000cff0c7230 */ /* 0x000fc60000004100 */
[----:B------:R-:W1:Y:S01]  /*07c0*/  LDS.U16 R20, [R34+0x1984] ;  /* 0x0019840022147984 */ /* 0x000e620000000400 */
[----:B------:R-:W-:-:S03]  /*07d0*/  HADD2.F32 R14, -RZ, R14.H0_H0 ;  /* 0x2000000eff0e7230 */ /* 0x000fc60000004100 */
[----:B------:R-:W-:Y:S01]  /*07e0*/  LDS.U16 R21, [R34+0x1986] ;  /* 0x0019860022157984 */ /* 0x000fe20000000400 */
[----:B------:R-:W-:Y:S02]  /*07f0*/  HADD2.F32 R16, -RZ, R16.H0_H0 ;  /* 0x20000010ff107230 */ /* 0x000fe40000004100 */
[----:B------:R-:W-:Y:S02]  /*0800*/  HADD2.F32 R23, -RZ, R23.H0_H0 ;  /* 0x20000017ff177230 */ /* 0x000fe40000004100 */
[----:B------:R-:W-:Y:S02]  /*0810*/  HADD2.F32 R37, -RZ, R25.H0_H0 ;  /* 0x20000019ff257230 */ /* 0x000fe40000004100 */
[----:B------:R-:W-:Y:S02]  /*0820*/  HADD2.F32 R30, -RZ, R30.H0_H0 ;  /* 0x2000001eff1e7230 */ /* 0x000fe40000004100 */
[----:B0-----:R-:W-:Y:S02]  /*0830*/  HADD2.F32 R18, -RZ, R18.H0_H0 ;  /* 0x20000012ff127230 */ /* 0x001fe40000004100 */
[----:B-1----:R-:W-:-:S02]  /*0840*/  HADD2.F32 R20, -RZ, R20.H0_H0 ;  /* 0x20000014ff147230 */ /* 0x002fc40000004100 */
[----:B--2---:R-:W-:Y:S01]  /*0850*/  HADD2.F32 R36, -RZ, R22.H0_H0 ;  /* 0x20000016ff247230 */ /* 0x004fe20000004100 */
[----:B------:R-:W-:Y:S01]  /*0860*/  LOP3.LUT R22, R24, 0x40, RZ, 0xfc, !PT ;  /* 0x0000004018167812 */ /* 0x000fe200078efcff */
[----:B------:R-:W-:Y:S06]  /*0870*/  BAR.SYNC 0x0 ;  /* 0x0000000000007b1d */ /* 0x000fec0000000000 */
[----:B------:R-:W-:Y:S04]  /*0880*/  STS [R33.X8], R36 ;  /* 0x0000002421007388 */ /* 0x000fe80000008800 */
[----:B------:R-:W-:Y:S06]  /*0890*/  BAR.SYNC 0x0 ;  /* 0x0000000000007b1d */ /* 0x000fec0000000000 */
[----:B------:R-:W0:Y:S01]  /*08a0*/  LDS R22, [R22.X8] ;  /* 0x0000000016167984 */ /* 0x000e220000008800 */
[----:B------:R-:W-:-:S03]  /*08b0*/  HADD2.F32 R36, -RZ, R29.H0_H0 ;  /* 0x2000001dff247230 */ /* 0x000fc60000004100 */
[----:B------:R-:W1:Y:S01]  /*08c0*/  LDS R27, [R27.X8] ;  /* 0x000000001b1b7984 */ /* 0x000e620000008800 */
[--C-:B---3--:R-:W-:Y:S02]  /*08d0*/  HADD2.F32 R32, -RZ, R9.reuse.H0_H0 ;  /* 0x20000009ff207230 */ /* 0x108fe40000004100 */
[----:B------:R-:W-:Y:S01]  /*08e0*/  HADD2.F32 R34, -RZ, R9.H1_H1 ;  /* 0x30000009ff227230 */ /* 0x000fe20000004100 */
[C---:B0-----:R-:W-:Y:S01]  /*08f0*/  FADD R25, R22.reuse, R35 ;  /* 0x0000002316197221 */ /* 0x041fe20000000000 */
[C---:B------:R-:W-:Y:S01]  /*0900*/  FADD R33, R22.reuse, R31 ;  /* 0x0000001f16217221 */ /* 0x040fe20000000000 */
[C---:B------:R-:W-:Y:S01]  /*0910*/  FADD R31, R22.reuse, R37 ;  /* 0x00000025161f7221 */ /* 0x040fe20000000000 */
[----:B------:R-:W-:Y:S01]  /*0920*/  FADD R35, R22, R23 ;  /* 0x0000001716237221 */ /* 0x000fe20000000000 */
[--C-:B------:R-:W-:Y:S01]  /*0930*/  HADD2.F32 R22, -RZ, R8.reuse.H0_H0 ;  /* 0x20000008ff167230 */ /* 0x100fe20000004100 */
[----:B------:R0:W2:Y:S01]  /*0940*/  LDS R23, [R24.X8] ;  /* 0x0000000018177984 */ /* 0x0000a20000008800 */
[----:B------:R-:W-:Y:S01]  /*0950*/  HADD2.F32 R8, -RZ, R8.H1_H1 ;  /* 0x30000008ff087230 */ /* 0x000fe20000004100 */
[----:B------:R-:W-:Y:S01]  /*0960*/  FADD R29, R34, R31 ;  /* 0x0000001f221d7221 */ /* 0x000fe20000000000 */
[C---:B-1----:R-:W-:Y:S01]  /*0970*/  FADD R31, R27.reuse, R30 ;  /* 0x0000001e1b1f7221 */ /* 0x042fe20000000000 */
[----:B------:R-:W-:Y:S01]  /*0980*/  FADD R22, R22, R33 ;  /* 0x0000002116167221 */ /* 0x000fe20000000000 */
[----:B------:R-:W-:Y:S01]  /*0990*/  HADD2.F32 R33, -RZ, R28.H0_H0 ;  /* 0x2000001cff217230 */ /* 0x000fe20000004100 */
[----:B------:R-:W-:Y:S01]  /*09a0*/  FADD R25, R8, R25 ;  /* 0x0000001908197221 */ /* 0x000fe20000000000 */
[----:B------:R-:W-:Y:S01]  /*09b0*/  FADD R8, R32, R35 ;  /* 0x0000002320087221 */ /* 0x000fe20000000000 */
[----:B------:R-:W-:Y:S01]  /*09c0*/  LOP3.LUT R32, R24, 0xc0, RZ, 0xfc, !PT ;  /* 0x000000c018207812 */ /* 0x000fe200078efcff */
[----:B------:R-:W-:Y:S01]  /*09d0*/  HADD2.F32 R28, -RZ, R26.H0_H0 ;  /* 0x2000001aff1c7230 */ /* 0x000fe20000004100 */
[C---:B0-----:R-:W-:Y:S01]  /*09e0*/  FADD R24, R27.reuse, R36 ;  /* 0x000000241b187221 */ /* 0x041fe20000000000 */
[C---:B------:R-:W-:Y:S01]  /*09f0*/  FADD R26, R27.reuse, R33 ;  /* 0x000000211b1a7221 */ /* 0x040fe20000000000 */
[----:B----4-:R-:W-:Y:S01]  /*0a00*/  HADD2.F32 R33, -RZ, R7.H1_H1 ;  /* 0x30000007ff217230 */ /* 0x010fe20000004100 */
[----:B------:R-:W0:Y:S01]  /*0a10*/  LDS R9, [R32.X8] ;  /* 0x0000000020097984 */ /* 0x000e220000008800 */
[----:B------:R-:W-:Y:S01]  /*0a20*/  FADD R35, R27, R28 ;  /* 0x0000001c1b237221 */ /* 0x000fe20000000000 */
[--C-:B------:R-:W-:Y:S01]  /*0a30*/  HADD2.F32 R27, -RZ, R6.reuse.H1_H1 ;  /* 0x30000006ff1b7230 */ /* 0x100fe20000004100 */
[----:B------:R-:W-:Y:S01]  /*0a40*/  F2FP.F16.F32.PACK_AB R22, R25, R22 ;  /* 0x000000161916723e */ /* 0x000fe200000000ff */
[----:B------:R-:W-:-:S02]  /*0a50*/  HADD2.F32 R28, -RZ, R6.H0_H0 ;  /* 0x20000006ff1c7230 */ /* 0x000fc40000004100 */
[----:B------:R-:W-:Y:S01]  /*0a60*/  HADD2.F32 R30, -RZ, R7.H0_H0 ;  /* 0x20000007ff1e7230 */ /* 0x000fe20000004100 */
[----:B------:R-:W-:Y:S01]  /*0a70*/  FADD R7, R27, R24 ;  /* 0x000000181b077221 */ /* 0x000fe20000000000 */
[----:B------:R-:W-:Y:S01]  /*0a80*/  FADD R27, R33, R26 ;  /* 0x0000001a211b7221 */ /* 0x000fe20000000000 */
[----:B------:R-:W-:Y:S01]  /*0a90*/  FADD R6, R28, R31 ;  /* 0x0000001f1c067221 */ /* 0x000fe20000000000 */
[--C-:B-----5:R-:W-:Y:S01]  /*0aa0*/  HADD2.F32 R26, -RZ, R4.reuse.H1_H1 ;  /* 0x30000004ff1a7230 */ /* 0x120fe20000004100 */
[----:B------:R-:W-:Y:S01]  /*0ab0*/  FADD R24, R30, R35 ;  /* 0x000000231e187221 */ /* 0x000fe20000000000 */
[----:B------:R-:W-:Y:S02]  /*0ac0*/  HADD2.F32 R28, -RZ, R4.H0_H0 ;  /* 0x20000004ff1c7230 */ /* 0x000fe40000004100 */
[--C-:B------:R-:W-:Y:S02]  /*0ad0*/  HADD2.F32 R4, -RZ, R5.reuse.H1_H1 ;  /* 0x30000005ff047230 */ /* 0x100fe40000004100 */
[----:B------:R-:W-:Y:S01]  /*0ae0*/  HADD2.F32 R30, -RZ, R5.H0_H0 ;  /* 0x20000005ff1e7230 */ /* 0x000fe20000004100 */
[----:B------:R-:W-:Y:S01]  /*0af0*/  F2FP.F16.F32.PACK_AB R27, R27, R24 ;  /* 0x000000181b1b723e */ /* 0x000fe200000000ff */
[C---:B--2---:R-:W-:Y:S01]  /*0b00*/  FADD R31, R23.reuse, R10 ;  /* 0x0000000a171f7221 */ /* 0x044fe20000000000 */
[C---:B------:R-:W-:Y:S01]  /*0b10*/  FADD R5, R23.reuse, R12 ;  /* 0x0000000c17057221 */ /* 0x040fe20000000000 */
[C---:B------:R-:W-:Y:S01]  /*0b20*/  FADD R33, R23.reuse, R14 ;  /* 0x0000000e17217221 */ /* 0x040fe20000000000 */
[----:B------:R-:W-:Y:S01]  /*0b30*/  FADD R23, R23, R16 ;  /* 0x0000001017177221 */ /* 0x000fe20000000000 */
[----:B------:R-:W-:Y:S01]  /*0b40*/  FADD R28, R28, R31 ;  /* 0x0000001f1c1c7221 */ /* 0x000fe20000000000 */
[----:B------:R-:W-:Y:S01]  /*0b50*/  HADD2.F32 R16, -RZ, R21.H0_H0 ;  /* 0x20000015ff107230 */ /* 0x000fe20000004100 */
[----:B------:R-:W-:Y:S01]  /*0b60*/  FADD R5, R26, R5 ;  /* 0x000000051a057221 */ /* 0x000fe20000000000 */
[----:B------:R-:W-:Y:S01]  /*0b70*/  FADD R31, R4, R23 ;  /* 0x00000017041f7221 */ /* 0x000fe20000000000 */
[----:B------:R-:W-:Y:S01]  /*0b80*/  HADD2.F32 R4, -RZ, R19.H0_H0 ;  /* 0x20000013ff047230 */ /* 0x000fe20000004100 */
[----:B------:R-:W-:Y:S01]  /*0b90*/  FADD R10, R30, R33 ;  /* 0x000000211e0a7221 */ /* 0x000fe20000000000 */
[--C-:B------:R-:W-:Y:S01]  /*0ba0*/  HADD2.F32 R12, -RZ, R2.reuse.H1_H1 ;  /* 0x30000002ff0c7230 */ /* 0x100fe20000004100 */
[----:B------:R-:W-:Y:S01]  /*0bb0*/  F2FP.F16.F32.PACK_AB R23, R29, R8 ;  /* 0x000000081d17723e */ /* 0x000fe200000000ff */
[----:B------:R-:W-:Y:S01]  /*0bc0*/  HADD2.F32 R14, -RZ, R2.H0_H0 ;  /* 0x20000002ff0e7230 */ /* 0x000fe20000004100 */
[C---:B0-----:R-:W-:Y:S01]  /*0bd0*/  FADD R19, R9.reuse, R4 ;  /* 0x0000000409137221 */ /* 0x041fe20000000000 */
[--C-:B------:R-:W-:Y:S01]  /*0be0*/  HADD2.F32 R2, -RZ, R3.reuse.H1_H1 ;  /* 0x30000003ff027230 */ /* 0x100fe20000004100 */
[C---:B------:R-:W-:Y:S01]  /*0bf0*/  FADD R20, R9.reuse, R20 ;  /* 0x0000001409147221 */ /* 0x040fe20000000000 */
[----:B------:R-:W-:Y:S01]  /*0c00*/  HADD2.F32 R21, -RZ, R3.H0_H0 ;  /* 0x20000003ff157230 */ /* 0x000fe20000004100 */
[C---:B------:R-:W-:Y:S01]  /*0c10*/  FADD R3, R9.reuse, R18 ;  /* 0x0000001209037221 */ /* 0x040fe20000000000 */
[----:B------:R-:W-:Y:S01]  /*0c20*/  FADD R9, R9, R16 ;  /* 0x0000001009097221 */ /* 0x000fe20000000000 */
[----:B------:R-:W-:Y:S01]  /*0c30*/  FADD R12, R12, R19 ;  /* 0x000000130c0c7221 */ /* 0x000fe20000000000 */
[----:B------:R-:W-:Y:S01]  /*0c40*/  F2FP.F16.F32.PACK_AB R28, R5, R28 ;  /* 0x0000001c051c723e */ /* 0x000fe200000000ff */
[----:B------:R-:W-:Y:S01]  /*0c50*/  IMAD.WIDE R4, R15, R0, c[0x0][0x178] ;  /* 0x00005e000f047625 */ /* 0x000fe200078e0200 */
[----:B------:R-:W-:Y:S01]  /*0c60*/  FADD R19, R2, R9 ;  /* 0x0000000902137221 */ /* 0x000fe20000000000 */
[----:B------:R-:W-:Y:S01]  /*0c70*/  F2FP.F16.F32.PACK_AB R29, R31, R10 ;  /* 0x0000000a1f1d723e */ /* 0x000fe200000000ff */
[----:B------:R-:W-:Y:S01]  /*0c80*/  FADD R3, R14, R3 ;  /* 0x000000030e037221 */ /* 0x000fe20000000000 */
[----:B------:R-:W-:Y:S01]  /*0c90*/  IMAD.WIDE R8, R11, R0, c[0x0][0x178] ;  /* 0x00005e000b087625 */ /* 0x000fe200078e0200 */
[----:B------:R-:W-:Y:S01]  /*0ca0*/  F2FP.F16.F32.PACK_AB R26, R7, R6 ;  /* 0x00000006071a723e */ /* 0x000fe200000000ff */
[----:B------:R-:W-:Y:S01]  /*0cb0*/  FADD R20, R21, R20 ;  /* 0x0000001415147221 */ /* 0x000fe20000000000 */
[----:B------:R0:W-:Y:S01]  /*0cc0*/  @P3 STG.E.64 [R4.64], R28 ;  /* 0x0000001c04003986 */ /* 0x0001e2000c101b04 */
[----:B------:R-:W-:Y:S01]  /*0cd0*/  IMAD.WIDE R6, R13, R0, c[0x0][0x178] ;  /* 0x00005e000d067625 */ /* 0x000fe200078e0200 */
[----:B------:R-:W-:-:S02]  /*0ce0*/  F2FP.F16.F32.PACK_AB R12, R12, R3 ;  /* 0x000000030c0c723e */ /* 0x000fc400000000ff */
[----:B------:R0:W-:Y:S01]  /*0cf0*/  @P1 STG.E.64 [R8.64], R22 ;  /* 0x0000001608001986 */ /* 0x0001e2000c101b04 */
[----:B------:R-:W-:Y:S01]  /*0d00*/  F2FP.F16.F32.PACK_AB R13, R19, R20 ;  /* 0x00000014130d723e */ /* 0x000fe200000000ff */
[----:B------:R-:W-:Y:S02]  /*0d10*/  IMAD.WIDE R2, R17, R0, c[0x0][0x178] ;  /* 0x00005e0011027625 */ /* 0x000fe400078e0200 */
[----:B------:R0:W-:Y:S01]  /*0d20*/  @P2 STG.E.64 [R6.64], R26 ;  /* 0x0000001a06002986 */ /* 0x0001e2000c101b04 */
[----:B------:R-:W-:Y:S05]  /*0d30*/  @!P0 EXIT ;  /* 0x000000000000894d */ /* 0x000fea0003800000 */
[----:B------:R-:W-:Y:S01]  /*0d40*/  STG.E.64 [R2.64], R12 ;  /* 0x0000000c02007986 */ /* 0x000fe2000c101b04 */
[----:B------:R-:W-:Y:S05]  /*0d50*/  EXIT ;  /* 0x000000000000794d */ /* 0x000fea0003800000 */
.L_x_0:
[----:B------:R-:W-:-:S00]  /*0d60*/  BRA `(.L_x_0) ;  /* 0xfffffff000007947 */ /* 0x000fc0000383ffff */
[----:B------:R-:W-:-:S00]  /*0d70*/  NOP ;  /* 0x0000000000007918 */ /* 0x000fc00000000000 */
        /* <DEDUP_REMOVED lines=8> */
.L_x_1:


//--------------------- .nv.shared.triton__0d1d2d3d4de5 --------------------------
	.section	.nv.shared.triton__0d1d2d3d4de5,"aw",@nobits
	.align	16
